//
// Generated by NVIDIA NVVM Compiler
//
// Compiler Build ID: CL-36424714
// Cuda compilation tools, release 13.0, V13.0.88
// Based on NVVM 20.0.0
//

.version 9.0
.target sm_100
.address_size 64

	// .globl	_Z7sumScanPiii
.global .align 1 .b8 _ZN34_INTERNAL_7a0550cc_4_k_cu_a1cbd53c4cuda3std3__45__cpo5beginE[1];
.global .align 1 .b8 _ZN34_INTERNAL_7a0550cc_4_k_cu_a1cbd53c4cuda3std3__45__cpo3endE[1];
.global .align 1 .b8 _ZN34_INTERNAL_7a0550cc_4_k_cu_a1cbd53c4cuda3std3__45__cpo6cbeginE[1];
.global .align 1 .b8 _ZN34_INTERNAL_7a0550cc_4_k_cu_a1cbd53c4cuda3std3__45__cpo4cendE[1];
.global .align 1 .b8 _ZN34_INTERNAL_7a0550cc_4_k_cu_a1cbd53c4cuda3std3__45__cpo6rbeginE[1];
.global .align 1 .b8 _ZN34_INTERNAL_7a0550cc_4_k_cu_a1cbd53c4cuda3std3__45__cpo4rendE[1];
.global .align 1 .b8 _ZN34_INTERNAL_7a0550cc_4_k_cu_a1cbd53c4cuda3std3__45__cpo7crbeginE[1];
.global .align 1 .b8 _ZN34_INTERNAL_7a0550cc_4_k_cu_a1cbd53c4cuda3std3__45__cpo5crendE[1];
.global .align 1 .b8 _ZN34_INTERNAL_7a0550cc_4_k_cu_a1cbd53c4cuda3std3__436_GLOBAL__N__7a0550cc_4_k_cu_a1cbd53c6ignoreE[1];
.global .align 1 .b8 _ZN34_INTERNAL_7a0550cc_4_k_cu_a1cbd53c4cuda3std3__419piecewise_constructE[1];
.global .align 1 .b8 _ZN34_INTERNAL_7a0550cc_4_k_cu_a1cbd53c4cuda3std3__48in_placeE[1];
.global .align 1 .b8 _ZN34_INTERNAL_7a0550cc_4_k_cu_a1cbd53c4cuda3std3__420unreachable_sentinelE[1];
.global .align 1 .b8 _ZN34_INTERNAL_7a0550cc_4_k_cu_a1cbd53c4cuda3std3__47nulloptE[1];
.global .align 1 .b8 _ZN34_INTERNAL_7a0550cc_4_k_cu_a1cbd53c4cuda3std3__48unexpectE[1];
.global .align 1 .b8 _ZN34_INTERNAL_7a0550cc_4_k_cu_a1cbd53c4cuda3std6ranges3__45__cpo4swapE[1];
.global .align 1 .b8 _ZN34_INTERNAL_7a0550cc_4_k_cu_a1cbd53c4cuda3std6ranges3__45__cpo9iter_moveE[1];
.global .align 1 .b8 _ZN34_INTERNAL_7a0550cc_4_k_cu_a1cbd53c4cuda3std6ranges3__45__cpo5beginE[1];
.global .align 1 .b8 _ZN34_INTERNAL_7a0550cc_4_k_cu_a1cbd53c4cuda3std6ranges3__45__cpo3endE[1];
.global .align 1 .b8 _ZN34_INTERNAL_7a0550cc_4_k_cu_a1cbd53c4cuda3std6ranges3__45__cpo6cbeginE[1];
.global .align 1 .b8 _ZN34_INTERNAL_7a0550cc_4_k_cu_a1cbd53c4cuda3std6ranges3__45__cpo4cendE[1];
.global .align 1 .b8 _ZN34_INTERNAL_7a0550cc_4_k_cu_a1cbd53c4cuda3std6ranges3__45__cpo7advanceE[1];
.global .align 1 .b8 _ZN34_INTERNAL_7a0550cc_4_k_cu_a1cbd53c4cuda3std6ranges3__45__cpo9iter_swapE[1];
.global .align 1 .b8 _ZN34_INTERNAL_7a0550cc_4_k_cu_a1cbd53c4cuda3std6ranges3__45__cpo4nextE[1];
.global .align 1 .b8 _ZN34_INTERNAL_7a0550cc_4_k_cu_a1cbd53c4cuda3std6ranges3__45__cpo4prevE[1];
.global .align 1 .b8 _ZN34_INTERNAL_7a0550cc_4_k_cu_a1cbd53c4cuda3std6ranges3__45__cpo4dataE[1];
.global .align 1 .b8 _ZN34_INTERNAL_7a0550cc_4_k_cu_a1cbd53c4cuda3std6ranges3__45__cpo5cdataE[1];
.global .align 1 .b8 _ZN34_INTERNAL_7a0550cc_4_k_cu_a1cbd53c4cuda3std6ranges3__45__cpo4sizeE[1];
.global .align 1 .b8 _ZN34_INTERNAL_7a0550cc_4_k_cu_a1cbd53c4cuda3std6ranges3__45__cpo5ssizeE[1];
.global .align 1 .b8 _ZN34_INTERNAL_7a0550cc_4_k_cu_a1cbd53c4cuda3std6ranges3__45__cpo8distanceE[1];
.global .align 1 .b8 _ZN34_INTERNAL_7a0550cc_4_k_cu_a1cbd53c6thrust24THRUST_300001_SM_1000_NS6system6detail10sequential3seqE[1];
.global .align 1 .b8 _ZN34_INTERNAL_7a0550cc_4_k_cu_a1cbd53c6thrust24THRUST_300001_SM_1000_NS12placeholders2_1E[1];
.global .align 1 .b8 _ZN34_INTERNAL_7a0550cc_4_k_cu_a1cbd53c6thrust24THRUST_300001_SM_1000_NS12placeholders2_2E[1];
.global .align 1 .b8 _ZN34_INTERNAL_7a0550cc_4_k_cu_a1cbd53c6thrust24THRUST_300001_SM_1000_NS12placeholders2_3E[1];
.global .align 1 .b8 _ZN34_INTERNAL_7a0550cc_4_k_cu_a1cbd53c6thrust24THRUST_300001_SM_1000_NS12placeholders2_4E[1];
.global .align 1 .b8 _ZN34_INTERNAL_7a0550cc_4_k_cu_a1cbd53c6thrust24THRUST_300001_SM_1000_NS12placeholders2_5E[1];
.global .align 1 .b8 _ZN34_INTERNAL_7a0550cc_4_k_cu_a1cbd53c6thrust24THRUST_300001_SM_1000_NS12placeholders2_6E[1];
.global .align 1 .b8 _ZN34_INTERNAL_7a0550cc_4_k_cu_a1cbd53c6thrust24THRUST_300001_SM_1000_NS12placeholders2_7E[1];
.global .align 1 .b8 _ZN34_INTERNAL_7a0550cc_4_k_cu_a1cbd53c6thrust24THRUST_300001_SM_1000_NS12placeholders2_8E[1];
.global .align 1 .b8 _ZN34_INTERNAL_7a0550cc_4_k_cu_a1cbd53c6thrust24THRUST_300001_SM_1000_NS12placeholders2_9E[1];
.global .align 1 .b8 _ZN34_INTERNAL_7a0550cc_4_k_cu_a1cbd53c6thrust24THRUST_300001_SM_1000_NS12placeholders3_10E[1];

.visible .entry _Z7sumScanPiii(
	.param .u64 .ptr .align 1 _Z7sumScanPiii_param_0,
	.param .u32 _Z7sumScanPiii_param_1,
	.param .u32 _Z7sumScanPiii_param_2
)
{
	.reg .pred 	%p<3>;
	.reg .b32 	%r<16>;
	.reg .b64 	%rd<7>;

	ld.param.u64 	%rd1, [_Z7sumScanPiii_param_0];
	ld.param.u32 	%r5, [_Z7sumScanPiii_param_1];
	ld.param.u32 	%r4, [_Z7sumScanPiii_param_2];
	mov.u32 	%r6, %tid.x;
	mov.u32 	%r7, %ctaid.x;
	mov.u32 	%r8, %ntid.x;
	mad.lo.s32 	%r1, %r7, %r8, %r6;
	setp.ge.s32 	%p1, %r1, %r5;
	@%p1 bra 	$L__BB0_3;
	add.s32 	%r2, %r4, -1;
	mov.b32 	%r9, 1;
	shl.b32 	%r3, %r9, %r2;
	setp.lt.s32 	%p2, %r1, %r3;
	@%p2 bra 	$L__BB0_3;
	mov.b32 	%r10, -1;
	shl.b32 	%r11, %r10, %r2;
	add.s32 	%r12, %r11, %r1;
	cvta.to.global.u64 	%rd2, %rd1;
	mul.wide.s32 	%rd3, %r12, 4;
	add.s64 	%rd4, %rd2, %rd3;
	ld.global.u32 	%r13, [%rd4];
	mul.wide.s32 	%rd5, %r3, 4;
	add.s64 	%rd6, %rd4, %rd5;
	ld.global.u32 	%r14, [%rd6];
	add.s32 	%r15, %r14, %r13;
	st.global.u32 	[%rd6], %r15;
$L__BB0_3:
	ret;

}
	// .globl	_ZN3cub18CUB_300001_SM_10006detail11EmptyKernelIvEEvv
.visible .entry _ZN3cub18CUB_300001_SM_10006detail11EmptyKernelIvEEvv()
{


	ret;

}


// ===== COMPILED SASS (sm_100) =====

	.target	sm_100

	.elftype	@"ET_EXEC"


//--------------------- .note.nv.tkinfo           --------------------------
	.section	.note.nv.tkinfo,"",@"SHT_NOTE"
	.sectionflags	@"SHF_NOTE_NV_TKINFO"
	.tkinfo
        /*0018*/ 	.word	0x00000002
        /*0030*/ 	.string	""
        /*0030*/ 	.string	"ptxas"
        /*0030*/ 	.string	"Cuda compilation tools, release 13.0, V13.0.88"
        /*0030*/ 	.string	"Build cuda_13.0.r13.0/compiler.36424714_0"
        /*0030*/ 	.string	"-arch sm_100 -m 64 "



//--------------------- .note.nv.cuinfo           --------------------------
	.section	.note.nv.cuinfo,"",@"SHT_NOTE"
	.sectionflags	@"SHF_NOTE_NV_CUINFO"
        /*0018*/ 	.short	0x0002
        /*001a*/ 	.short	0x0064
        /*001c*/ 	.short	0x0082
	.zero		2


//--------------------- .nv.info                  --------------------------
	.section	.nv.info,"",@"SHT_CUDA_INFO"
	.align	4


	//----- nvinfo : EIATTR_REGCOUNT
	.align		4
        /*0000*/ 	.byte	0x04, 0x2f
        /*0002*/ 	.short	(.L_41 - .L_40)
	.align		4
.L_40:
        /*0004*/ 	.word	index@(_Z7sumScanPiii)
        /*0008*/ 	.word	0x0000000a


	//----- nvinfo : EIATTR_FRAME_SIZE
	.align		4
.L_41:
        /*000c*/ 	.byte	0x04, 0x11
        /*000e*/ 	.short	(.L_43 - .L_42)
	.align		4
.L_42:
        /*0010*/ 	.word	index@(_Z7sumScanPiii)
        /*0014*/ 	.word	0x00000000


	//----- nvinfo : EIATTR_REGCOUNT
	.align		4
.L_43:
        /*0018*/ 	.byte	0x04, 0x2f
        /*001a*/ 	.short	(.L_45 - .L_44)
	.align		4
.L_44:
        /*001c*/ 	.word	index@(_ZN3cub18CUB_300001_SM_10006detail11EmptyKernelIvEEvv)
        /*0020*/ 	.word	0x00000004


	//----- nvinfo : EIATTR_FRAME_SIZE
	.align		4
.L_45:
        /*0024*/ 	.byte	0x04, 0x11
        /*0026*/ 	.short	(.L_47 - .L_46)
	.align		4
.L_46:
        /*0028*/ 	.word	index@(_ZN3cub18CUB_300001_SM_10006detail11EmptyKernelIvEEvv)
        /*002c*/ 	.word	0x00000000


	//----- nvinfo : EIATTR_MIN_STACK_SIZE
	.align		4
.L_47:
        /*0030*/ 	.byte	0x04, 0x12
        /*0032*/ 	.short	(.L_49 - .L_48)
	.align		4
.L_48:
        /*0034*/ 	.word	index@(_ZN3cub18CUB_300001_SM_10006detail11EmptyKernelIvEEvv)
        /*0038*/ 	.word	0x00000000


	//----- nvinfo : EIATTR_MIN_STACK_SIZE
	.align		4
.L_49:
        /*003c*/ 	.byte	0x04, 0x12
        /*003e*/ 	.short	(.L_51 - .L_50)
	.align		4
.L_50:
        /*0040*/ 	.word	index@(_Z7sumScanPiii)
        /*0044*/ 	.word	0x00000000
.L_51:


//--------------------- .nv.compat                --------------------------
	.section	.nv.compat,"",@"SHT_CUDA_COMPAT_INFO"
	.align	4
        /*0000*/ 	.byte	0x02, 0x09, 0x00, 0x00, 0x02, 0x02, 0x01, 0x00, 0x02, 0x05, 0x05, 0x00, 0x03, 0x07, 0x01, 0x01
        /*0010*/ 	.byte	0x02, 0x03, 0x00, 0x00, 0x02, 0x06, 0x01, 0x00, 0x04, 0x0b, 0x08, 0x00, 0x09, 0x00, 0x00, 0x00
        /*0020*/ 	.byte	0x00, 0x00, 0x00, 0x00


//--------------------- .nv.info._ZN3cub18CUB_300001_SM_10006detail11EmptyKernelIvEEvv --------------------------
	.section	.nv.info._ZN3cub18CUB_300001_SM_10006detail11EmptyKernelIvEEvv,"",@"SHT_CUDA_INFO"
	.sectionflags	@""
	.align	4


	//----- nvinfo : EIATTR_CUDA_API_VERSION
	.align		4
        /*0000*/ 	.byte	0x04, 0x37
        /*0002*/ 	.short	(.L_53 - .L_52)
.L_52:
        /*0004*/ 	.word	0x00000082


	//----- nvinfo : EIATTR_SPARSE_MMA_MASK
	.align		4
.L_53:
        /*0008*/ 	.byte	0x03, 0x50
        /*000a*/ 	.short	0x0000


	//----- nvinfo : EIATTR_MAXREG_COUNT
	.align		4
        /*000c*/ 	.byte	0x03, 0x1b
        /*000e*/ 	.short	0x00ff


	//----- nvinfo : EIATTR_MERCURY_ISA_VERSION
	.align		4
        /*0010*/ 	.byte	0x03, 0x5f
        /*0012*/ 	.short	0x0101


	//----- nvinfo : EIATTR_VRC_CTA_INIT_COUNT
	.align		4
        /*0014*/ 	.byte	0x02, 0x4a
	.zero		1
	.zero		1


	//----- nvinfo : EIATTR_EXIT_INSTR_OFFSETS
	.align		4
        /*0018*/ 	.byte	0x04, 0x1c
        /*001a*/ 	.short	(.L_55 - .L_54)


	//   ....[0]....
.L_54:
        /*001c*/ 	.word	0x00000010


	//----- nvinfo : EIATTR_SW_WAR
	.align		4
.L_55:
        /*0020*/ 	.byte	0x04, 0x36
        /*0022*/ 	.short	(.L_57 - .L_56)
.L_56:
        /*0024*/ 	.word	0x00000008
.L_57:


//--------------------- .nv.info._Z7sumScanPiii   --------------------------
	.section	.nv.info._Z7sumScanPiii,"",@"SHT_CUDA_INFO"
	.sectionflags	@""
	.align	4


	//----- nvinfo : EIATTR_CUDA_API_VERSION
	.align		4
        /*0000*/ 	.byte	0x04, 0x37
        /*0002*/ 	.short	(.L_59 - .L_58)
.L_58:
        /*0004*/ 	.word	0x00000082


	//----- nvinfo : EIATTR_KPARAM_INFO
	.align		4
.L_59:
        /*0008*/ 	.byte	0x04, 0x17
        /*000a*/ 	.short	(.L_61 - .L_60)
.L_60:
        /*000c*/ 	.word	0x00000000
        /*0010*/ 	.short	0x0002
        /*0012*/ 	.short	0x000c
        /*0014*/ 	.byte	0x00, 0xf0, 0x11, 0x00


	//----- nvinfo : EIATTR_KPARAM_INFO
	.align		4
.L_61:
        /*0018*/ 	.byte	0x04, 0x17
        /*001a*/ 	.short	(.L_63 - .L_62)
.L_62:
        /*001c*/ 	.word	0x00000000
        /*0020*/ 	.short	0x0001
        /*0022*/ 	.short	0x0008
        /*0024*/ 	.byte	0x00, 0xf0, 0x11, 0x00


	//----- nvinfo : EIATTR_KPARAM_INFO
	.align		4
.L_63:
        /*0028*/ 	.byte	0x04, 0x17
        /*002a*/ 	.short	(.L_65 - .L_64)
.L_64:
        /*002c*/ 	.word	0x00000000
        /*0030*/ 	.short	0x0000
        /*0032*/ 	.short	0x0000
        /*0034*/ 	.byte	0x00, 0xf5, 0x21, 0x00


	//----- nvinfo : EIATTR_SPARSE_MMA_MASK
	.align		4
.L_65:
        /*0038*/ 	.byte	0x03, 0x50
        /*003a*/ 	.short	0x0000


	//----- nvinfo : EIATTR_MAXREG_COUNT
	.align		4
        /*003c*/ 	.byte	0x03, 0x1b
        /*003e*/ 	.short	0x00ff


	//----- nvinfo : EIATTR_MERCURY_ISA_VERSION
	.align		4
        /*0040*/ 	.byte	0x03, 0x5f
        /*0042*/ 	.short	0x0101


	//----- nvinfo : EIATTR_VRC_CTA_INIT_COUNT
	.align		4
        /*0044*/ 	.byte	0x02, 0x4a
	.zero		1
	.zero		1


	//----- nvinfo : EIATTR_EXIT_INSTR_OFFSETS
	.align		4
        /*0048*/ 	.byte	0x04, 0x1c
        /*004a*/ 	.short	(.L_67 - .L_66)


	//   ....[0]....
.L_66:
        /*004c*/ 	.word	0x00000070


	//   ....[1]....
        /*0050*/ 	.word	0x000000d0


	//   ....[2]....
        /*0054*/ 	.word	0x00000190


	//----- nvinfo : EIATTR_CBANK_PARAM_SIZE
	.align		4
.L_67:
        /*0058*/ 	.byte	0x03, 0x19
        /*005a*/ 	.short	0x0010


	//----- nvinfo : EIATTR_PARAM_CBANK
	.align		4
        /*005c*/ 	.byte	0x04, 0x0a
        /*005e*/ 	.short	(.L_69 - .L_68)
	.align		4
.L_68:
        /*0060*/ 	.word	index@(.nv.constant0._Z7sumScanPiii)
        /*0064*/ 	.short	0x0380
        /*0066*/ 	.short	0x0010


	//----- nvinfo : EIATTR_SW_WAR
	.align		4
.L_69:
        /*0068*/ 	.byte	0x04, 0x36
        /*006a*/ 	.short	(.L_71 - .L_70)
.L_70:
        /*006c*/ 	.word	0x00000008
.L_71:


//--------------------- .nv.callgraph             --------------------------
	.section	.nv.callgraph,"",@"SHT_CUDA_CALLGRAPH"
	.align	4
	.sectionentsize	8
	.align		4
        /*0000*/ 	.word	0x00000000
	.align		4
        /*0004*/ 	.word	0xffffffff
	.align		4
        /*0008*/ 	.word	0x00000000
	.align		4
        /*000c*/ 	.word	0xfffffffe
	.align		4
        /*0010*/ 	.word	0x00000000
	.align		4
        /*0014*/ 	.word	0xfffffffd
	.align		4
        /*0018*/ 	.word	0x00000000
	.align		4
        /*001c*/ 	.word	0xfffffffc


//--------------------- .nv.constant4             --------------------------
	.section	.nv.constant4,"a",@progbits
	.align	8
	.align		8
.nv.constant4:
        /*0000*/ 	.dword	_ZN34_INTERNAL_7a0550cc_4_k_cu_a1cbd53c4cuda3std3__45__cpo5beginE
	.align		8
        /*0008*/ 	.dword	_ZN34_INTERNAL_7a0550cc_4_k_cu_a1cbd53c4cuda3std3__45__cpo3endE
	.align		8
        /*0010*/ 	.dword	_ZN34_INTERNAL_7a0550cc_4_k_cu_a1cbd53c4cuda3std3__45__cpo6cbeginE
	.align		8
        /*0018*/ 	.dword	_ZN34_INTERNAL_7a0550cc_4_k_cu_a1cbd53c4cuda3std3__45__cpo4cendE
	.align		8
        /*0020*/ 	.dword	_ZN34_INTERNAL_7a0550cc_4_k_cu_a1cbd53c4cuda3std3__45__cpo6rbeginE
	.align		8
        /*0028*/ 	.dword	_ZN34_INTERNAL_7a0550cc_4_k_cu_a1cbd53c4cuda3std3__45__cpo4rendE
	.align		8
        /*0030*/ 	.dword	_ZN34_INTERNAL_7a0550cc_4_k_cu_a1cbd53c4cuda3std3__45__cpo7crbeginE
	.align		8
        /*0038*/ 	.dword	_ZN34_INTERNAL_7a0550cc_4_k_cu_a1cbd53c4cuda3std3__45__cpo5crendE
	.align		8
        /*0040*/ 	.dword	_ZN34_INTERNAL_7a0550cc_4_k_cu_a1cbd53c4cuda3std3__436_GLOBAL__N__7a0550cc_4_k_cu_a1cbd53c6ignoreE
	.align		8
        /*0048*/ 	.dword	_ZN34_INTERNAL_7a0550cc_4_k_cu_a1cbd53c4cuda3std3__419piecewise_constructE
	.align		8
        /*0050*/ 	.dword	_ZN34_INTERNAL_7a0550cc_4_k_cu_a1cbd53c4cuda3std3__48in_placeE
	.align		8
        /*0058*/ 	.dword	_ZN34_INTERNAL_7a0550cc_4_k_cu_a1cbd53c4cuda3std3__420unreachable_sentinelE
	.align		8
        /*0060*/ 	.dword	_ZN34_INTERNAL_7a0550cc_4_k_cu_a1cbd53c4cuda3std3__47nulloptE
	.align		8
        /*0068*/ 	.dword	_ZN34_INTERNAL_7a0550cc_4_k_cu_a1cbd53c4cuda3std3__48unexpectE
	.align		8
        /*0070*/ 	.dword	_ZN34_INTERNAL_7a0550cc_4_k_cu_a1cbd53c4cuda3std6ranges3__45__cpo4swapE
	.align		8
        /*0078*/ 	.dword	_ZN34_INTERNAL_7a0550cc_4_k_cu_a1cbd53c4cuda3std6ranges3__45__cpo9iter_moveE
	.align		8
        /*0080*/ 	.dword	_ZN34_INTERNAL_7a0550cc_4_k_cu_a1cbd53c4cuda3std6ranges3__45__cpo5beginE
	.align		8
        /*0088*/ 	.dword	_ZN34_INTERNAL_7a0550cc_4_k_cu_a1cbd53c4cuda3std6ranges3__45__cpo3endE
	.align		8
        /*0090*/ 	.dword	_ZN34_INTERNAL_7a0550cc_4_k_cu_a1cbd53c4cuda3std6ranges3__45__cpo6cbeginE
	.align		8
        /*0098*/ 	.dword	_ZN34_INTERNAL_7a0550cc_4_k_cu_a1cbd53c4cuda3std6ranges3__45__cpo4cendE
	.align		8
        /*00a0*/ 	.dword	_ZN34_INTERNAL_7a0550cc_4_k_cu_a1cbd53c4cuda3std6ranges3__45__cpo7advanceE
	.align		8
        /*00a8*/ 	.dword	_ZN34_INTERNAL_7a0550cc_4_k_cu_a1cbd53c4cuda3std6ranges3__45__cpo9iter_swapE
	.align		8
        /*00b0*/ 	.dword	_ZN34_INTERNAL_7a0550cc_4_k_cu_a1cbd53c4cuda3std6ranges3__45__cpo4nextE
	.align		8
        /*00b8*/ 	.dword	_ZN34_INTERNAL_7a0550cc_4_k_cu_a1cbd53c4cuda3std6ranges3__45__cpo4prevE
	.align		8
        /*00c0*/ 	.dword	_ZN34_INTERNAL_7a0550cc_4_k_cu_a1cbd53c4cuda3std6ranges3__45__cpo4dataE
	.align		8
        /*00c8*/ 	.dword	_ZN34_INTERNAL_7a0550cc_4_k_cu_a1cbd53c4cuda3std6ranges3__45__cpo5cdataE
	.align		8
        /*00d0*/ 	.dword	_ZN34_INTERNAL_7a0550cc_4_k_cu_a1cbd53c4cuda3std6ranges3__45__cpo4sizeE
	.align		8
        /*00d8*/ 	.dword	_ZN34_INTERNAL_7a0550cc_4_k_cu_a1cbd53c4cuda3std6ranges3__45__cpo5ssizeE
	.align		8
        /*00e0*/ 	.dword	_ZN34_INTERNAL_7a0550cc_4_k_cu_a1cbd53c4cuda3std6ranges3__45__cpo8distanceE
	.align		8
        /*00e8*/ 	.dword	_ZN34_INTERNAL_7a0550cc_4_k_cu_a1cbd53c6thrust24THRUST_300001_SM_1000_NS6system6detail10sequential3seqE
	.align		8
        /*00f0*/ 	.dword	_ZN34_INTERNAL_7a0550cc_4_k_cu_a1cbd53c6thrust24THRUST_300001_SM_1000_NS12placeholders2_1E
	.align		8
        /*00f8*/ 	.dword	_ZN34_INTERNAL_7a0550cc_4_k_cu_a1cbd53c6thrust24THRUST_300001_SM_1000_NS12placeholders2_2E
	.align		8
        /*0100*/ 	.dword	_ZN34_INTERNAL_7a0550cc_4_k_cu_a1cbd53c6thrust24THRUST_300001_SM_1000_NS12placeholders2_3E
	.align		8
        /*0108*/ 	.dword	_ZN34_INTERNAL_7a0550cc_4_k_cu_a1cbd53c6thrust24THRUST_300001_SM_1000_NS12placeholders2_4E
	.align		8
        /*0110*/ 	.dword	_ZN34_INTERNAL_7a0550cc_4_k_cu_a1cbd53c6thrust24THRUST_300001_SM_1000_NS12placeholders2_5E
	.align		8
        /*0118*/ 	.dword	_ZN34_INTERNAL_7a0550cc_4_k_cu_a1cbd53c6thrust24THRUST_300001_SM_1000_NS12placeholders2_6E
	.align		8
        /*0120*/ 	.dword	_ZN34_INTERNAL_7a0550cc_4_k_cu_a1cbd53c6thrust24THRUST_300001_SM_1000_NS12placeholders2_7E
	.align		8
        /*0128*/ 	.dword	_ZN34_INTERNAL_7a0550cc_4_k_cu_a1cbd53c6thrust24THRUST_300001_SM_1000_NS12placeholders2_8E
	.align		8
        /*0130*/ 	.dword	_ZN34_INTERNAL_7a0550cc_4_k_cu_a1cbd53c6thrust24THRUST_300001_SM_1000_NS12placeholders2_9E
	.align		8
        /*0138*/ 	.dword	_ZN34_INTERNAL_7a0550cc_4_k_cu_a1cbd53c6thrust24THRUST_300001_SM_1000_NS12placeholders3_10E


//--------------------- .text._ZN3cub18CUB_300001_SM_10006detail11EmptyKernelIvEEvv --------------------------
	.section	.text._ZN3cub18CUB_300001_SM_10006detail11EmptyKernelIvEEvv,"ax",@progbits
	.align	128
        .global         _ZN3cub18CUB_300001_SM_10006detail11EmptyKernelIvEEvv
        .type           _ZN3cub18CUB_300001_SM_10006detail11EmptyKernelIvEEvv,@function
        .size           _ZN3cub18CUB_300001_SM_10006detail11EmptyKernelIvEEvv,(.L_x_2 - _ZN3cub18CUB_300001_SM_10006detail11EmptyKernelIvEEvv)
        .other          _ZN3cub18CUB_300001_SM_10006detail11EmptyKernelIvEEvv,@"STO_CUDA_ENTRY STV_DEFAULT"
_ZN3cub18CUB_300001_SM_10006detail11EmptyKernelIvEEvv:
.text._ZN3cub18CUB_300001_SM_10006detail11EmptyKernelIvEEvv:
[----:B------:R-:W-:Y:S01]  /*0000*/  LDC R1, c[0x0][0x37c] ;  /* 0x0000df00ff017b82 */ /* 0x000fe20000000800 */
[----:B------:R-:W-:Y:S05]  /*0010*/  EXIT ;  /* 0x000000000000794d */ /* 0x000fea0003800000 */
.L_x_0:
[----:B------:R-:W-:-:S00]  /*0020*/  BRA `(.L_x_0) ;  /* 0xfffffffc00fc7947 */ /* 0x000fc0000383ffff */
[----:B------:R-:W-:-:S00]  /*0030*/  NOP ;  /* 0x0000000000007918 */ /* 0x000fc00000000000 */
        /* <DEDUP_REMOVED lines=12> */
.L_x_2:


//--------------------- .text._Z7sumScanPiii      --------------------------
	.section	.text._Z7sumScanPiii,"ax",@progbits
	.align	128
        .global         _Z7sumScanPiii
        .type           _Z7sumScanPiii,@function
        .size           _Z7sumScanPiii,(.L_x_3 - _Z7sumScanPiii)
        .other          _Z7sumScanPiii,@"STO_CUDA_ENTRY STV_DEFAULT"
_Z7sumScanPiii:
.text._Z7sumScanPiii:
[----:B------:R-:W-:Y:S01]  /*0000*/  LDC R1, c[0x0][0x37c] ;  /* 0x0000df00ff017b82 */ /* 0x000fe20000000800 */
[----:B------:R-:W0:Y:S07]  /*0010*/  S2R R0, SR_TID.X ;  /* 0x0000000000007919 */ /* 0x000e2e0000002100 */
[----:B------:R-:W0:Y:S01]  /*0020*/  S2UR UR4, SR_CTAID.X ;  /* 0x00000000000479c3 */ /* 0x000e220000002500 */
[----:B------:R-:W1:Y:S07]  /*0030*/  LDCU UR5, c[0x0][0x388] ;  /* 0x00007100ff0577ac */ /* 0x000e6e0008000800 */
[----:B------:R-:W0:Y:S02]  /*0040*/  LDC R3, c[0x0][0x360] ;  /* 0x0000d800ff037b82 */ /* 0x000e240000000800 */
[----:B0-----:R-:W-:-:S05]  /*0050*/  IMAD R0, R3, UR4, R0 ;  /* 0x0000000403007c24 */ /* 0x001fca000f8e0200 */
[----:B-1----:R-:W-:-:S13]  /*0060*/  ISETP.GE.AND P0, PT, R0, UR5, PT ;  /* 0x0000000500007c0c */ /* 0x002fda000bf06270 */
[----:B------:R-:W-:Y:S05]  /*0070*/  @P0 EXIT ;  /* 0x000000000000094d */ /* 0x000fea0003800000 */
[----:B------:R-:W0:Y:S01]  /*0080*/  LDCU UR4, c[0x0][0x38c] ;  /* 0x00007180ff0477ac */ /* 0x000e220008000800 */
[----:B------:R-:W-:Y:S01]  /*0090*/  HFMA2 R5, -RZ, RZ, 0, 5.9604644775390625e-08 ;  /* 0x00000001ff057431 */ /* 0x000fe200000001ff */
[----:B0-----:R-:W-:-:S06]  /*00a0*/  UIADD3 UR4, UPT, UPT, UR4, -0x1, URZ ;  /* 0xffffffff04047890 */ /* 0x001fcc000fffe0ff */
[----:B------:R-:W-:-:S04]  /*00b0*/  SHF.L.U32 R5, R5, UR4, RZ ;  /* 0x0000000405057c19 */ /* 0x000fc800080006ff */
[----:B------:R-:W-:-:S13]  /*00c0*/  ISETP.GE.AND P0, PT, R0, R5, PT ;  /* 0x000000050000720c */ /* 0x000fda0003f06270 */
[----:B------:R-:W-:Y:S05]  /*00d0*/  @!P0 EXIT ;  /* 0x000000000000894d */ /* 0x000fea0003800000 */
[----:B------:R-:W0:Y:S01]  /*00e0*/  LDC.64 R2, c[0x0][0x380] ;  /* 0x0000e000ff027b82 */ /* 0x000e220000000a00 */
[----:B------:R-:W-:Y:S01]  /*00f0*/  UMOV UR5, 0xffffffff ;  /* 0xffffffff00057882 */ /* 0x000fe20000000000 */
[----:B------:R-:W1:Y:S01]  /*0100*/  LDCU.64 UR6, c[0x0][0x358] ;  /* 0x00006b00ff0677ac */ /* 0x000e620008000a00 */
[----:B------:R-:W-:-:S06]  /*0110*/  USHF.L.U32 UR5, UR5, UR4, URZ ;  /* 0x0000000405057299 */ /* 0x000fcc00080006ff */
[----:B------:R-:W-:-:S05]  /*0120*/  IADD3 R7, PT, PT, R0, UR5, RZ ;  /* 0x0000000500077c10 */ /* 0x000fca000fffe0ff */
[----:B0-----:R-:W-:-:S04]  /*0130*/  IMAD.WIDE R2, R7, 0x4, R2 ;  /* 0x0000000407027825 */ /* 0x001fc800078e0202 */
[----:B------:R-:W-:Y:S02]  /*0140*/  IMAD.WIDE R4, R5, 0x4, R2 ;  /* 0x0000000405047825 */ /* 0x000fe400078e0202 */
[----:B-1----:R-:W2:Y:S04]  /*0150*/  LDG.E R2, desc[UR6][R2.64] ;  /* 0x0000000602027981 */ /* 0x002ea8000c1e1900 */
[----:B------:R-:W2:Y:S02]  /*0160*/  LDG.E R7, desc[UR6][R4.64] ;  /* 0x0000000604077981 */ /* 0x000ea4000c1e1900 */
[----:B--2---:R-:W-:-:S05]  /*0170*/  IADD3 R7, PT, PT, R2, R7, RZ ;  /* 0x0000000702077210 */ /* 0x004fca0007ffe0ff */
[----:B------:R-:W-:Y:S01]  /*0180*/  STG.E desc[UR6][R4.64], R7 ;  /* 0x0000000704007986 */ /* 0x000fe2000c101906 */
[----:B------:R-:W-:Y:S05]  /*0190*/  EXIT ;  /* 0x000000000000794d */ /* 0x000fea0003800000 */
.L_x_1:
        /* <DEDUP_REMOVED lines=14> */
.L_x_3:


//--------------------- .nv.shared.reserved.0     --------------------------
	.section	.nv.shared.reserved.0,"aw",@nobits
	.weak		__nv_reservedSMEM_offset_0_alias
	.size		__nv_reservedSMEM_offset_0_alias, 0, 64
	.other		__nv_reservedSMEM_offset_0_alias,@"STO_CUDA_RESERVED_SHARED STV_DEFAULT"
__nv_reservedSMEM_offset_0_alias:
	.zero		0
	.zero		64


//--------------------- .nv.global                --------------------------
	.section	.nv.global,"aw",@nobits
.nv.global:
	.type		_ZN34_INTERNAL_7a0550cc_4_k_cu_a1cbd53c6thrust24THRUST_300001_SM_1000_NS12placeholders2_5E,@object
	.size		_ZN34_INTERNAL_7a0550cc_4_k_cu_a1cbd53c6thrust24THRUST_300001_SM_1000_NS12placeholders2_5E,(_ZN34_INTERNAL_7a0550cc_4_k_cu_a1cbd53c4cuda3std3__45__cpo6cbeginE - _ZN34_INTERNAL_7a0550cc_4_k_cu_a1cbd53c6thrust24THRUST_300001_SM_1000_NS12placeholders2_5E)
_ZN34_INTERNAL_7a0550cc_4_k_cu_a1cbd53c6thrust24THRUST_300001_SM_1000_NS12placeholders2_5E:
	.zero		1
	.type		_ZN34_INTERNAL_7a0550cc_4_k_cu_a1cbd53c4cuda3std3__45__cpo6cbeginE,@object
	.size		_ZN34_INTERNAL_7a0550cc_4_k_cu_a1cbd53c4cuda3std3__45__cpo6cbeginE,(_ZN34_INTERNAL_7a0550cc_4_k_cu_a1cbd53c4cuda3std6ranges3__45__cpo6cbeginE - _ZN34_INTERNAL_7a0550cc_4_k_cu_a1cbd53c4cuda3std3__45__cpo6cbeginE)
_ZN34_INTERNAL_7a0550cc_4_k_cu_a1cbd53c4cuda3std3__45__cpo6cbeginE:
	.zero		1
	.type		_ZN34_INTERNAL_7a0550cc_4_k_cu_a1cbd53c4cuda3std6ranges3__45__cpo6cbeginE,@object
	.size		_ZN34_INTERNAL_7a0550cc_4_k_cu_a1cbd53c4cuda3std6ranges3__45__cpo6cbeginE,(_ZN34_INTERNAL_7a0550cc_4_k_cu_a1cbd53c4cuda3std3__48in_placeE - _ZN34_INTERNAL_7a0550cc_4_k_cu_a1cbd53c4cuda3std6ranges3__45__cpo6cbeginE)
_ZN34_INTERNAL_7a0550cc_4_k_cu_a1cbd53c4cuda3std6ranges3__45__cpo6cbeginE:
	.zero		1
	.type		_ZN34_INTERNAL_7a0550cc_4_k_cu_a1cbd53c4cuda3std3__48in_placeE,@object
	.size		_ZN34_INTERNAL_7a0550cc_4_k_cu_a1cbd53c4cuda3std3__48in_placeE,(_ZN34_INTERNAL_7a0550cc_4_k_cu_a1cbd53c4cuda3std6ranges3__45__cpo4sizeE - _ZN34_INTERNAL_7a0550cc_4_k_cu_a1cbd53c4cuda3std3__48in_placeE)
_ZN34_INTERNAL_7a0550cc_4_k_cu_a1cbd53c4cuda3std3__48in_placeE:
	.zero		1
	.type		_ZN34_INTERNAL_7a0550cc_4_k_cu_a1cbd53c4cuda3std6ranges3__45__cpo4sizeE,@object
	.size		_ZN34_INTERNAL_7a0550cc_4_k_cu_a1cbd53c4cuda3std6ranges3__45__cpo4sizeE,(_ZN34_INTERNAL_7a0550cc_4_k_cu_a1cbd53c6thrust24THRUST_300001_SM_1000_NS12placeholders2_9E - _ZN34_INTERNAL_7a0550cc_4_k_cu_a1cbd53c4cuda3std6ranges3__45__cpo4sizeE)
_ZN34_INTERNAL_7a0550cc_4_k_cu_a1cbd53c4cuda3std6ranges3__45__cpo4sizeE:
	.zero		1
	.type		_ZN34_INTERNAL_7a0550cc_4_k_cu_a1cbd53c6thrust24THRUST_300001_SM_1000_NS12placeholders2_9E,@object
	.size		_ZN34_INTERNAL_7a0550cc_4_k_cu_a1cbd53c6thrust24THRUST_300001_SM_1000_NS12placeholders2_9E,(_ZN34_INTERNAL_7a0550cc_4_k_cu_a1cbd53c4cuda3std3__45__cpo7crbeginE - _ZN34_INTERNAL_7a0550cc_4_k_cu_a1cbd53c6thrust24THRUST_300001_SM_1000_NS12placeholders2_9E)
_ZN34_INTERNAL_7a0550cc_4_k_cu_a1cbd53c6thrust24THRUST_300001_SM_1000_NS12placeholders2_9E:
	.zero		1
	.type		_ZN34_INTERNAL_7a0550cc_4_k_cu_a1cbd53c4cuda3std3__45__cpo7crbeginE,@object
	.size		_ZN34_INTERNAL_7a0550cc_4_k_cu_a1cbd53c4cuda3std3__45__cpo7crbeginE,(_ZN34_INTERNAL_7a0550cc_4_k_cu_a1cbd53c4cuda3std6ranges3__45__cpo4nextE - _ZN34_INTERNAL_7a0550cc_4_k_cu_a1cbd53c4cuda3std3__45__cpo7crbeginE)
_ZN34_INTERNAL_7a0550cc_4_k_cu_a1cbd53c4cuda3std3__45__cpo7crbeginE:
	.zero		1
	.type		_ZN34_INTERNAL_7a0550cc_4_k_cu_a1cbd53c4cuda3std6ranges3__45__cpo4nextE,@object
	.size		_ZN34_INTERNAL_7a0550cc_4_k_cu_a1cbd53c4cuda3std6ranges3__45__cpo4nextE,(_ZN34_INTERNAL_7a0550cc_4_k_cu_a1cbd53c4cuda3std6ranges3__45__cpo4swapE - _ZN34_INTERNAL_7a0550cc_4_k_cu_a1cbd53c4cuda3std6ranges3__45__cpo4nextE)
_ZN34_INTERNAL_7a0550cc_4_k_cu_a1cbd53c4cuda3std6ranges3__45__cpo4nextE:
	.zero		1
	.type		_ZN34_INTERNAL_7a0550cc_4_k_cu_a1cbd53c4cuda3std6ranges3__45__cpo4swapE,@object
	.size		_ZN34_INTERNAL_7a0550cc_4_k_cu_a1cbd53c4cuda3std6ranges3__45__cpo4swapE,(_ZN34_INTERNAL_7a0550cc_4_k_cu_a1cbd53c6thrust24THRUST_300001_SM_1000_NS12placeholders2_1E - _ZN34_INTERNAL_7a0550cc_4_k_cu_a1cbd53c4cuda3std6ranges3__45__cpo4swapE)
_ZN34_INTERNAL_7a0550cc_4_k_cu_a1cbd53c4cuda3std6ranges3__45__cpo4swapE:
	.zero		1
	.type		_ZN34_INTERNAL_7a0550cc_4_k_cu_a1cbd53c6thrust24THRUST_300001_SM_1000_NS12placeholders2_1E,@object
	.size		_ZN34_INTERNAL_7a0550cc_4_k_cu_a1cbd53c6thrust24THRUST_300001_SM_1000_NS12placeholders2_1E,(_ZN34_INTERNAL_7a0550cc_4_k_cu_a1cbd53c6thrust24THRUST_300001_SM_1000_NS12placeholders2_3E - _ZN34_INTERNAL_7a0550cc_4_k_cu_a1cbd53c6thrust24THRUST_300001_SM_1000_NS12placeholders2_1E)
_ZN34_INTERNAL_7a0550cc_4_k_cu_a1cbd53c6thrust24THRUST_300001_SM_1000_NS12placeholders2_1E:
	.zero		1
	.type		_ZN34_INTERNAL_7a0550cc_4_k_cu_a1cbd53c6thrust24THRUST_300001_SM_1000_NS12placeholders2_3E,@object
	.size		_ZN34_INTERNAL_7a0550cc_4_k_cu_a1cbd53c6thrust24THRUST_300001_SM_1000_NS12placeholders2_3E,(_ZN34_INTERNAL_7a0550cc_4_k_cu_a1cbd53c4cuda3std3__45__cpo5beginE - _ZN34_INTERNAL_7a0550cc_4_k_cu_a1cbd53c6thrust24THRUST_300001_SM_1000_NS12placeholders2_3E)
_ZN34_INTERNAL_7a0550cc_4_k_cu_a1cbd53c6thrust24THRUST_300001_SM_1000_NS12placeholders2_3E:
	.zero		1
	.type		_ZN34_INTERNAL_7a0550cc_4_k_cu_a1cbd53c4cuda3std3__45__cpo5beginE,@object
	.size		_ZN34_INTERNAL_7a0550cc_4_k_cu_a1cbd53c4cuda3std3__45__cpo5beginE,(_ZN34_INTERNAL_7a0550cc_4_k_cu_a1cbd53c4cuda3std6ranges3__45__cpo5beginE - _ZN34_INTERNAL_7a0550cc_4_k_cu_a1cbd53c4cuda3std3__45__cpo5beginE)
_ZN34_INTERNAL_7a0550cc_4_k_cu_a1cbd53c4cuda3std3__45__cpo5beginE:
	.zero		1
	.type		_ZN34_INTERNAL_7a0550cc_4_k_cu_a1cbd53c4cuda3std6ranges3__45__cpo5beginE,@object
	.size		_ZN34_INTERNAL_7a0550cc_4_k_cu_a1cbd53c4cuda3std6ranges3__45__cpo5beginE,(_ZN34_INTERNAL_7a0550cc_4_k_cu_a1cbd53c4cuda3std3__436_GLOBAL__N__7a0550cc_4_k_cu_a1cbd53c6ignoreE - _ZN34_INTERNAL_7a0550cc_4_k_cu_a1cbd53c4cuda3std6ranges3__45__cpo5beginE)
_ZN34_INTERNAL_7a0550cc_4_k_cu_a1cbd53c4cuda3std6ranges3__45__cpo5beginE:
	.zero		1
	.type		_ZN34_INTERNAL_7a0550cc_4_k_cu_a1cbd53c4cuda3std3__436_GLOBAL__N__7a0550cc_4_k_cu_a1cbd53c6ignoreE,@object
	.size		_ZN34_INTERNAL_7a0550cc_4_k_cu_a1cbd53c4cuda3std3__436_GLOBAL__N__7a0550cc_4_k_cu_a1cbd53c6ignoreE,(_ZN34_INTERNAL_7a0550cc_4_k_cu_a1cbd53c4cuda3std6ranges3__45__cpo4dataE - _ZN34_INTERNAL_7a0550cc_4_k_cu_a1cbd53c4cuda3std3__436_GLOBAL__N__7a0550cc_4_k_cu_a1cbd53c6ignoreE)
_ZN34_INTERNAL_7a0550cc_4_k_cu_a1cbd53c4cuda3std3__436_GLOBAL__N__7a0550cc_4_k_cu_a1cbd53c6ignoreE:
	.zero		1
	.type		_ZN34_INTERNAL_7a0550cc_4_k_cu_a1cbd53c4cuda3std6ranges3__45__cpo4dataE,@object
	.size		_ZN34_INTERNAL_7a0550cc_4_k_cu_a1cbd53c4cuda3std6ranges3__45__cpo4dataE,(_ZN34_INTERNAL_7a0550cc_4_k_cu_a1cbd53c6thrust24THRUST_300001_SM_1000_NS12placeholders2_7E - _ZN34_INTERNAL_7a0550cc_4_k_cu_a1cbd53c4cuda3std6ranges3__45__cpo4dataE)
_ZN34_INTERNAL_7a0550cc_4_k_cu_a1cbd53c4cuda3std6ranges3__45__cpo4dataE:
	.zero		1
	.type		_ZN34_INTERNAL_7a0550cc_4_k_cu_a1cbd53c6thrust24THRUST_300001_SM_1000_NS12placeholders2_7E,@object
	.size		_ZN34_INTERNAL_7a0550cc_4_k_cu_a1cbd53c6thrust24THRUST_300001_SM_1000_NS12placeholders2_7E,(_ZN34_INTERNAL_7a0550cc_4_k_cu_a1cbd53c4cuda3std3__45__cpo6rbeginE - _ZN34_INTERNAL_7a0550cc_4_k_cu_a1cbd53c6thrust24THRUST_300001_SM_1000_NS12placeholders2_7E)
_ZN34_INTERNAL_7a0550cc_4_k_cu_a1cbd53c6thrust24THRUST_300001_SM_1000_NS12placeholders2_7E:
	.zero		1
	.type		_ZN34_INTERNAL_7a0550cc_4_k_cu_a1cbd53c4cuda3std3__45__cpo6rbeginE,@object
	.size		_ZN34_INTERNAL_7a0550cc_4_k_cu_a1cbd53c4cuda3std3__45__cpo6rbeginE,(_ZN34_INTERNAL_7a0550cc_4_k_cu_a1cbd53c4cuda3std6ranges3__45__cpo7advanceE - _ZN34_INTERNAL_7a0550cc_4_k_cu_a1cbd53c4cuda3std3__45__cpo6rbeginE)
_ZN34_INTERNAL_7a0550cc_4_k_cu_a1cbd53c4cuda3std3__45__cpo6rbeginE:
	.zero		1
	.type		_ZN34_INTERNAL_7a0550cc_4_k_cu_a1cbd53c4cuda3std6ranges3__45__cpo7advanceE,@object
	.size		_ZN34_INTERNAL_7a0550cc_4_k_cu_a1cbd53c4cuda3std6ranges3__45__cpo7advanceE,(_ZN34_INTERNAL_7a0550cc_4_k_cu_a1cbd53c4cuda3std3__47nulloptE - _ZN34_INTERNAL_7a0550cc_4_k_cu_a1cbd53c4cuda3std6ranges3__45__cpo7advanceE)
_ZN34_INTERNAL_7a0550cc_4_k_cu_a1cbd53c4cuda3std6ranges3__45__cpo7advanceE:
	.zero		1
	.type		_ZN34_INTERNAL_7a0550cc_4_k_cu_a1cbd53c4cuda3std3__47nulloptE,@object
	.size		_ZN34_INTERNAL_7a0550cc_4_k_cu_a1cbd53c4cuda3std3__47nulloptE,(_ZN34_INTERNAL_7a0550cc_4_k_cu_a1cbd53c4cuda3std6ranges3__45__cpo8distanceE - _ZN34_INTERNAL_7a0550cc_4_k_cu_a1cbd53c4cuda3std3__47nulloptE)
_ZN34_INTERNAL_7a0550cc_4_k_cu_a1cbd53c4cuda3std3__47nulloptE:
	.zero		1
	.type		_ZN34_INTERNAL_7a0550cc_4_k_cu_a1cbd53c4cuda3std6ranges3__45__cpo8distanceE,@object
	.size		_ZN34_INTERNAL_7a0550cc_4_k_cu_a1cbd53c4cuda3std6ranges3__45__cpo8distanceE,(_ZN34_INTERNAL_7a0550cc_4_k_cu_a1cbd53c6thrust24THRUST_300001_SM_1000_NS12placeholders2_6E - _ZN34_INTERNAL_7a0550cc_4_k_cu_a1cbd53c4cuda3std6ranges3__45__cpo8distanceE)
_ZN34_INTERNAL_7a0550cc_4_k_cu_a1cbd53c4cuda3std6ranges3__45__cpo8distanceE:
	.zero		1
	.type		_ZN34_INTERNAL_7a0550cc_4_k_cu_a1cbd53c6thrust24THRUST_300001_SM_1000_NS12placeholders2_6E,@object
	.size		_ZN34_INTERNAL_7a0550cc_4_k_cu_a1cbd53c6thrust24THRUST_300001_SM_1000_NS12placeholders2_6E,(_ZN34_INTERNAL_7a0550cc_4_k_cu_a1cbd53c4cuda3std3__45__cpo4cendE - _ZN34_INTERNAL_7a0550cc_4_k_cu_a1cbd53c6thrust24THRUST_300001_SM_1000_NS12placeholders2_6E)
_ZN34_INTERNAL_7a0550cc_4_k_cu_a1cbd53c6thrust24THRUST_300001_SM_1000_NS12placeholders2_6E:
	.zero		1
	.type		_ZN34_INTERNAL_7a0550cc_4_k_cu_a1cbd53c4cuda3std3__45__cpo4cendE,@object
	.size		_ZN34_INTERNAL_7a0550cc_4_k_cu_a1cbd53c4cuda3std3__45__cpo4cendE,(_ZN34_INTERNAL_7a0550cc_4_k_cu_a1cbd53c4cuda3std6ranges3__45__cpo4cendE - _ZN34_INTERNAL_7a0550cc_4_k_cu_a1cbd53c4cuda3std3__45__cpo4cendE)
_ZN34_INTERNAL_7a0550cc_4_k_cu_a1cbd53c4cuda3std3__45__cpo4cendE:
	.zero		1
	.type		_ZN34_INTERNAL_7a0550cc_4_k_cu_a1cbd53c4cuda3std6ranges3__45__cpo4cendE,@object
	.size		_ZN34_INTERNAL_7a0550cc_4_k_cu_a1cbd53c4cuda3std6ranges3__45__cpo4cendE,(_ZN34_INTERNAL_7a0550cc_4_k_cu_a1cbd53c4cuda3std3__420unreachable_sentinelE - _ZN34_INTERNAL_7a0550cc_4_k_cu_a1cbd53c4cuda3std6ranges3__45__cpo4cendE)
_ZN34_INTERNAL_7a0550cc_4_k_cu_a1cbd53c4cuda3std6ranges3__45__cpo4cendE:
	.zero		1
	.type		_ZN34_INTERNAL_7a0550cc_4_k_cu_a1cbd53c4cuda3std3__420unreachable_sentinelE,@object
	.size		_ZN34_INTERNAL_7a0550cc_4_k_cu_a1cbd53c4cuda3std3__420unreachable_sentinelE,(_ZN34_INTERNAL_7a0550cc_4_k_cu_a1cbd53c4cuda3std6ranges3__45__cpo5ssizeE - _ZN34_INTERNAL_7a0550cc_4_k_cu_a1cbd53c4cuda3std3__420unreachable_sentinelE)
_ZN34_INTERNAL_7a0550cc_4_k_cu_a1cbd53c4cuda3std3__420unreachable_sentinelE:
	.zero		1
	.type		_ZN34_INTERNAL_7a0550cc_4_k_cu_a1cbd53c4cuda3std6ranges3__45__cpo5ssizeE,@object
	.size		_ZN34_INTERNAL_7a0550cc_4_k_cu_a1cbd53c4cuda3std6ranges3__45__cpo5ssizeE,(_ZN34_INTERNAL_7a0550cc_4_k_cu_a1cbd53c6thrust24THRUST_300001_SM_1000_NS12placeholders3_10E - _ZN34_INTERNAL_7a0550cc_4_k_cu_a1cbd53c4cuda3std6ranges3__45__cpo5ssizeE)
_ZN34_INTERNAL_7a0550cc_4_k_cu_a1cbd53c4cuda3std6ranges3__45__cpo5ssizeE:
	.zero		1
	.type		_ZN34_INTERNAL_7a0550cc_4_k_cu_a1cbd53c6thrust24THRUST_300001_SM_1000_NS12placeholders3_10E,@object
	.size		_ZN34_INTERNAL_7a0550cc_4_k_cu_a1cbd53c6thrust24THRUST_300001_SM_1000_NS12placeholders3_10E,(_ZN34_INTERNAL_7a0550cc_4_k_cu_a1cbd53c4cuda3std3__45__cpo5crendE - _ZN34_INTERNAL_7a0550cc_4_k_cu_a1cbd53c6thrust24THRUST_300001_SM_1000_NS12placeholders3_10E)
_ZN34_INTERNAL_7a0550cc_4_k_cu_a1cbd53c6thrust24THRUST_300001_SM_1000_NS12placeholders3_10E:
	.zero		1
	.type		_ZN34_INTERNAL_7a0550cc_4_k_cu_a1cbd53c4cuda3std3__45__cpo5crendE,@object
	.size		_ZN34_INTERNAL_7a0550cc_4_k_cu_a1cbd53c4cuda3std3__45__cpo5crendE,(_ZN34_INTERNAL_7a0550cc_4_k_cu_a1cbd53c4cuda3std6ranges3__45__cpo4prevE - _ZN34_INTERNAL_7a0550cc_4_k_cu_a1cbd53c4cuda3std3__45__cpo5crendE)
_ZN34_INTERNAL_7a0550cc_4_k_cu_a1cbd53c4cuda3std3__45__cpo5crendE:
	.zero		1
	.type		_ZN34_INTERNAL_7a0550cc_4_k_cu_a1cbd53c4cuda3std6ranges3__45__cpo4prevE,@object
	.size		_ZN34_INTERNAL_7a0550cc_4_k_cu_a1cbd53c4cuda3std6ranges3__45__cpo4prevE,(_ZN34_INTERNAL_7a0550cc_4_k_cu_a1cbd53c4cuda3std6ranges3__45__cpo9iter_moveE - _ZN34_INTERNAL_7a0550cc_4_k_cu_a1cbd53c4cuda3std6ranges3__45__cpo4prevE)
_ZN34_INTERNAL_7a0550cc_4_k_cu_a1cbd53c4cuda3std6ranges3__45__cpo4prevE:
	.zero		1
	.type		_ZN34_INTERNAL_7a0550cc_4_k_cu_a1cbd53c4cuda3std6ranges3__45__cpo9iter_moveE,@object
	.size		_ZN34_INTERNAL_7a0550cc_4_k_cu_a1cbd53c4cuda3std6ranges3__45__cpo9iter_moveE,(_ZN34_INTERNAL_7a0550cc_4_k_cu_a1cbd53c6thrust24THRUST_300001_SM_1000_NS12placeholders2_2E - _ZN34_INTERNAL_7a0550cc_4_k_cu_a1cbd53c4cuda3std6ranges3__45__cpo9iter_moveE)
_ZN34_INTERNAL_7a0550cc_4_k_cu_a1cbd53c4cuda3std6ranges3__45__cpo9iter_moveE:
	.zero		1
	.type		_ZN34_INTERNAL_7a0550cc_4_k_cu_a1cbd53c6thrust24THRUST_300001_SM_1000_NS12placeholders2_2E,@object
	.size		_ZN34_INTERNAL_7a0550cc_4_k_cu_a1cbd53c6thrust24THRUST_300001_SM_1000_NS12placeholders2_2E,(_ZN34_INTERNAL_7a0550cc_4_k_cu_a1cbd53c6thrust24THRUST_300001_SM_1000_NS12placeholders2_4E - _ZN34_INTERNAL_7a0550cc_4_k_cu_a1cbd53c6thrust24THRUST_300001_SM_1000_NS12placeholders2_2E)
_ZN34_INTERNAL_7a0550cc_4_k_cu_a1cbd53c6thrust24THRUST_300001_SM_1000_NS12placeholders2_2E:
	.zero		1
	.type		_ZN34_INTERNAL_7a0550cc_4_k_cu_a1cbd53c6thrust24THRUST_300001_SM_1000_NS12placeholders2_4E,@object
	.size		_ZN34_INTERNAL_7a0550cc_4_k_cu_a1cbd53c6thrust24THRUST_300001_SM_1000_NS12placeholders2_4E,(_ZN34_INTERNAL_7a0550cc_4_k_cu_a1cbd53c4cuda3std3__45__cpo3endE - _ZN34_INTERNAL_7a0550cc_4_k_cu_a1cbd53c6thrust24THRUST_300001_SM_1000_NS12placeholders2_4E)
_ZN34_INTERNAL_7a0550cc_4_k_cu_a1cbd53c6thrust24THRUST_300001_SM_1000_NS12placeholders2_4E:
	.zero		1
	.type		_ZN34_INTERNAL_7a0550cc_4_k_cu_a1cbd53c4cuda3std3__45__cpo3endE,@object
	.size		_ZN34_INTERNAL_7a0550cc_4_k_cu_a1cbd53c4cuda3std3__45__cpo3endE,(_ZN34_INTERNAL_7a0550cc_4_k_cu_a1cbd53c4cuda3std6ranges3__45__cpo3endE - _ZN34_INTERNAL_7a0550cc_4_k_cu_a1cbd53c4cuda3std3__45__cpo3endE)
_ZN34_INTERNAL_7a0550cc_4_k_cu_a1cbd53c4cuda3std3__45__cpo3endE:
	.zero		1
	.type		_ZN34_INTERNAL_7a0550cc_4_k_cu_a1cbd53c4cuda3std6ranges3__45__cpo3endE,@object
	.size		_ZN34_INTERNAL_7a0550cc_4_k_cu_a1cbd53c4cuda3std6ranges3__45__cpo3endE,(_ZN34_INTERNAL_7a0550cc_4_k_cu_a1cbd53c4cuda3std3__419piecewise_constructE - _ZN34_INTERNAL_7a0550cc_4_k_cu_a1cbd53c4cuda3std6ranges3__45__cpo3endE)
_ZN34_INTERNAL_7a0550cc_4_k_cu_a1cbd53c4cuda3std6ranges3__45__cpo3endE:
	.zero		1
	.type		_ZN34_INTERNAL_7a0550cc_4_k_cu_a1cbd53c4cuda3std3__419piecewise_constructE,@object
	.size		_ZN34_INTERNAL_7a0550cc_4_k_cu_a1cbd53c4cuda3std3__419piecewise_constructE,(_ZN34_INTERNAL_7a0550cc_4_k_cu_a1cbd53c4cuda3std6ranges3__45__cpo5cdataE - _ZN34_INTERNAL_7a0550cc_4_k_cu_a1cbd53c4cuda3std3__419piecewise_constructE)
_ZN34_INTERNAL_7a0550cc_4_k_cu_a1cbd53c4cuda3std3__419piecewise_constructE:
	.zero		1
	.type		_ZN34_INTERNAL_7a0550cc_4_k_cu_a1cbd53c4cuda3std6ranges3__45__cpo5cdataE,@object
	.size		_ZN34_INTERNAL_7a0550cc_4_k_cu_a1cbd53c4cuda3std6ranges3__45__cpo5cdataE,(_ZN34_INTERNAL_7a0550cc_4_k_cu_a1cbd53c6thrust24THRUST_300001_SM_1000_NS12placeholders2_8E - _ZN34_INTERNAL_7a0550cc_4_k_cu_a1cbd53c4cuda3std6ranges3__45__cpo5cdataE)
_ZN34_INTERNAL_7a0550cc_4_k_cu_a1cbd53c4cuda3std6ranges3__45__cpo5cdataE:
	.zero		1
	.type		_ZN34_INTERNAL_7a0550cc_4_k_cu_a1cbd53c6thrust24THRUST_300001_SM_1000_NS12placeholders2_8E,@object
	.size		_ZN34_INTERNAL_7a0550cc_4_k_cu_a1cbd53c6thrust24THRUST_300001_SM_1000_NS12placeholders2_8E,(_ZN34_INTERNAL_7a0550cc_4_k_cu_a1cbd53c4cuda3std3__45__cpo4rendE - _ZN34_INTERNAL_7a0550cc_4_k_cu_a1cbd53c6thrust24THRUST_300001_SM_1000_NS12placeholders2_8E)
_ZN34_INTERNAL_7a0550cc_4_k_cu_a1cbd53c6thrust24THRUST_300001_SM_1000_NS12placeholders2_8E:
	.zero		1
	.type		_ZN34_INTERNAL_7a0550cc_4_k_cu_a1cbd53c4cuda3std3__45__cpo4rendE,@object
	.size		_ZN34_INTERNAL_7a0550cc_4_k_cu_a1cbd53c4cuda3std3__45__cpo4rendE,(_ZN34_INTERNAL_7a0550cc_4_k_cu_a1cbd53c4cuda3std6ranges3__45__cpo9iter_swapE - _ZN34_INTERNAL_7a0550cc_4_k_cu_a1cbd53c4cuda3std3__45__cpo4rendE)
_ZN34_INTERNAL_7a0550cc_4_k_cu_a1cbd53c4cuda3std3__45__cpo4rendE:
	.zero		1
	.type		_ZN34_INTERNAL_7a0550cc_4_k_cu_a1cbd53c4cuda3std6ranges3__45__cpo9iter_swapE,@object
	.size		_ZN34_INTERNAL_7a0550cc_4_k_cu_a1cbd53c4cuda3std6ranges3__45__cpo9iter_swapE,(_ZN34_INTERNAL_7a0550cc_4_k_cu_a1cbd53c4cuda3std3__48unexpectE - _ZN34_INTERNAL_7a0550cc_4_k_cu_a1cbd53c4cuda3std6ranges3__45__cpo9iter_swapE)
_ZN34_INTERNAL_7a0550cc_4_k_cu_a1cbd53c4cuda3std6ranges3__45__cpo9iter_swapE:
	.zero		1
	.type		_ZN34_INTERNAL_7a0550cc_4_k_cu_a1cbd53c4cuda3std3__48unexpectE,@object
	.size		_ZN34_INTERNAL_7a0550cc_4_k_cu_a1cbd53c4cuda3std3__48unexpectE,(_ZN34_INTERNAL_7a0550cc_4_k_cu_a1cbd53c6thrust24THRUST_300001_SM_1000_NS6system6detail10sequential3seqE - _ZN34_INTERNAL_7a0550cc_4_k_cu_a1cbd53c4cuda3std3__48unexpectE)
_ZN34_INTERNAL_7a0550cc_4_k_cu_a1cbd53c4cuda3std3__48unexpectE:
	.zero		1
	.type		_ZN34_INTERNAL_7a0550cc_4_k_cu_a1cbd53c6thrust24THRUST_300001_SM_1000_NS6system6detail10sequential3seqE,@object
	.size		_ZN34_INTERNAL_7a0550cc_4_k_cu_a1cbd53c6thrust24THRUST_300001_SM_1000_NS6system6detail10sequential3seqE,(.L_29 - _ZN34_INTERNAL_7a0550cc_4_k_cu_a1cbd53c6thrust24THRUST_300001_SM_1000_NS6system6detail10sequential3seqE)
_ZN34_INTERNAL_7a0550cc_4_k_cu_a1cbd53c6thrust24THRUST_300001_SM_1000_NS6system6detail10sequential3seqE:
	.zero		1
.L_29:


//--------------------- .nv.constant0._ZN3cub18CUB_300001_SM_10006detail11EmptyKernelIvEEvv --------------------------
	.section	.nv.constant0._ZN3cub18CUB_300001_SM_10006detail11EmptyKernelIvEEvv,"a",@progbits
	.sectionflags	@""
	.align	4
.nv.constant0._ZN3cub18CUB_300001_SM_10006detail11EmptyKernelIvEEvv:
	.zero		896


//--------------------- .nv.constant0._Z7sumScanPiii --------------------------
	.section	.nv.constant0._Z7sumScanPiii,"a",@progbits
	.sectionflags	@""
	.align	4
.nv.constant0._Z7sumScanPiii:
	.zero		912


//--------------------- SYMBOLS --------------------------

	.type		.nv.reservedSmem.offset0,@object
	.size		.nv.reservedSmem.offset0,0x4
